//
// Generated by NVIDIA NVVM Compiler
//
// Compiler Build ID: CL-36424714
// Cuda compilation tools, release 13.0, V13.0.88
// Based on NVVM 20.0.0
//

.version 9.0
.target sm_100
.address_size 64

	// .globl	_Z9vectorAddP4vec3S0_S0_

.visible .entry _Z9vectorAddP4vec3S0_S0_(
	.param .u64 .ptr .align 1 _Z9vectorAddP4vec3S0_S0__param_0,
	.param .u64 .ptr .align 1 _Z9vectorAddP4vec3S0_S0__param_1,
	.param .u64 .ptr .align 1 _Z9vectorAddP4vec3S0_S0__param_2
)
{
	.reg .b32 	%f<10>;
	.reg .b64 	%rd<7>;

	ld.param.u64 	%rd1, [_Z9vectorAddP4vec3S0_S0__param_0];
	ld.param.u64 	%rd2, [_Z9vectorAddP4vec3S0_S0__param_1];
	ld.param.u64 	%rd3, [_Z9vectorAddP4vec3S0_S0__param_2];
	cvta.to.global.u64 	%rd4, %rd3;
	cvta.to.global.u64 	%rd5, %rd2;
	cvta.to.global.u64 	%rd6, %rd1;
	ld.global.f32 	%f1, [%rd6];
	ld.global.f32 	%f2, [%rd5];
	add.f32 	%f3, %f1, %f2;
	st.global.f32 	[%rd4], %f3;
	ld.global.f32 	%f4, [%rd6+4];
	ld.global.f32 	%f5, [%rd5+4];
	add.f32 	%f6, %f4, %f5;
	st.global.f32 	[%rd4+4], %f6;
	ld.global.f32 	%f7, [%rd6+8];
	ld.global.f32 	%f8, [%rd5+8];
	add.f32 	%f9, %f7, %f8;
	st.global.f32 	[%rd4+8], %f9;
	ret;

}


// ===== COMPILED SASS (sm_100) =====

	.target	sm_100

	.elftype	@"ET_EXEC"


//--------------------- .note.nv.tkinfo           --------------------------
	.section	.note.nv.tkinfo,"",@"SHT_NOTE"
	.sectionflags	@"SHF_NOTE_NV_TKINFO"
	.tkinfo
        /*0018*/ 	.word	0x00000002
        /*0030*/ 	.string	""
        /*0030*/ 	.string	"ptxas"
        /*0030*/ 	.string	"Cuda compilation tools, release 13.0, V13.0.88"
        /*0030*/ 	.string	"Build cuda_13.0.r13.0/compiler.36424714_0"
        /*0030*/ 	.string	"-arch sm_100 -m 64 "



//--------------------- .note.nv.cuinfo           --------------------------
	.section	.note.nv.cuinfo,"",@"SHT_NOTE"
	.sectionflags	@"SHF_NOTE_NV_CUINFO"
        /*0018*/ 	.short	0x0002
        /*001a*/ 	.short	0x0064
        /*001c*/ 	.short	0x0082
	.zero		2


//--------------------- .nv.info                  --------------------------
	.section	.nv.info,"",@"SHT_CUDA_INFO"
	.align	4


	//----- nvinfo : EIATTR_REGCOUNT
	.align		4
        /*0000*/ 	.byte	0x04, 0x2f
        /*0002*/ 	.short	(.L_1 - .L_0)
	.align		4
.L_0:
        /*0004*/ 	.word	index@(_Z9vectorAddP4vec3S0_S0_)
        /*0008*/ 	.word	0x00000010


	//----- nvinfo : EIATTR_FRAME_SIZE
	.align		4
.L_1:
        /*000c*/ 	.byte	0x04, 0x11
        /*000e*/ 	.short	(.L_3 - .L_2)
	.align		4
.L_2:
        /*0010*/ 	.word	index@(_Z9vectorAddP4vec3S0_S0_)
        /*0014*/ 	.word	0x00000000


	//----- nvinfo : EIATTR_MIN_STACK_SIZE
	.align		4
.L_3:
        /*0018*/ 	.byte	0x04, 0x12
        /*001a*/ 	.short	(.L_5 - .L_4)
	.align		4
.L_4:
        /*001c*/ 	.word	index@(_Z9vectorAddP4vec3S0_S0_)
        /*0020*/ 	.word	0x00000000
.L_5:


//--------------------- .nv.compat                --------------------------
	.section	.nv.compat,"",@"SHT_CUDA_COMPAT_INFO"
	.align	4
        /*0000*/ 	.byte	0x02, 0x09, 0x00, 0x00, 0x02, 0x02, 0x01, 0x00, 0x02, 0x05, 0x05, 0x00, 0x03, 0x07, 0x01, 0x01
        /*0010*/ 	.byte	0x02, 0x03, 0x00, 0x00, 0x02, 0x06, 0x01, 0x00, 0x04, 0x0b, 0x08, 0x00, 0x09, 0x00, 0x00, 0x00
        /*0020*/ 	.byte	0x00, 0x00, 0x00, 0x00


//--------------------- .nv.info._Z9vectorAddP4vec3S0_S0_ --------------------------
	.section	.nv.info._Z9vectorAddP4vec3S0_S0_,"",@"SHT_CUDA_INFO"
	.sectionflags	@""
	.align	4


	//----- nvinfo : EIATTR_CUDA_API_VERSION
	.align		4
        /*0000*/ 	.byte	0x04, 0x37
        /*0002*/ 	.short	(.L_7 - .L_6)
.L_6:
        /*0004*/ 	.word	0x00000082


	//----- nvinfo : EIATTR_KPARAM_INFO
	.align		4
.L_7:
        /*0008*/ 	.byte	0x04, 0x17
        /*000a*/ 	.short	(.L_9 - .L_8)
.L_8:
        /*000c*/ 	.word	0x00000000
        /*0010*/ 	.short	0x0002
        /*0012*/ 	.short	0x0010
        /*0014*/ 	.byte	0x00, 0xf5, 0x21, 0x00


	//----- nvinfo : EIATTR_KPARAM_INFO
	.align		4
.L_9:
        /*0018*/ 	.byte	0x04, 0x17
        /*001a*/ 	.short	(.L_11 - .L_10)
.L_10:
        /*001c*/ 	.word	0x00000000
        /*0020*/ 	.short	0x0001
        /*0022*/ 	.short	0x0008
        /*0024*/ 	.byte	0x00, 0xf5, 0x21, 0x00


	//----- nvinfo : EIATTR_KPARAM_INFO
	.align		4
.L_11:
        /*0028*/ 	.byte	0x04, 0x17
        /*002a*/ 	.short	(.L_13 - .L_12)
.L_12:
        /*002c*/ 	.word	0x00000000
        /*0030*/ 	.short	0x0000
        /*0032*/ 	.short	0x0000
        /*0034*/ 	.byte	0x00, 0xf5, 0x21, 0x00


	//----- nvinfo : EIATTR_SPARSE_MMA_MASK
	.align		4
.L_13:
        /*0038*/ 	.byte	0x03, 0x50
        /*003a*/ 	.short	0x0000


	//----- nvinfo : EIATTR_MAXREG_COUNT
	.align		4
        /*003c*/ 	.byte	0x03, 0x1b
        /*003e*/ 	.short	0x00ff


	//----- nvinfo : EIATTR_MERCURY_ISA_VERSION
	.align		4
        /*0040*/ 	.byte	0x03, 0x5f
        /*0042*/ 	.short	0x0101


	//----- nvinfo : EIATTR_VRC_CTA_INIT_COUNT
	.align		4
        /*0044*/ 	.byte	0x02, 0x4a
	.zero		1
	.zero		1


	//----- nvinfo : EIATTR_EXIT_INSTR_OFFSETS
	.align		4
        /*0048*/ 	.byte	0x04, 0x1c
        /*004a*/ 	.short	(.L_15 - .L_14)


	//   ....[0]....
.L_14:
        /*004c*/ 	.word	0x00000110


	//----- nvinfo : EIATTR_CBANK_PARAM_SIZE
	.align		4
.L_15:
        /*0050*/ 	.byte	0x03, 0x19
        /*0052*/ 	.short	0x0018


	//----- nvinfo : EIATTR_PARAM_CBANK
	.align		4
        /*0054*/ 	.byte	0x04, 0x0a
        /*0056*/ 	.short	(.L_17 - .L_16)
	.align		4
.L_16:
        /*0058*/ 	.word	index@(.nv.constant0._Z9vectorAddP4vec3S0_S0_)
        /*005c*/ 	.short	0x0380
        /*005e*/ 	.short	0x0018


	//----- nvinfo : EIATTR_SW_WAR
	.align		4
.L_17:
        /*0060*/ 	.byte	0x04, 0x36
        /*0062*/ 	.short	(.L_19 - .L_18)
.L_18:
        /*0064*/ 	.word	0x00000008
.L_19:


//--------------------- .nv.callgraph             --------------------------
	.section	.nv.callgraph,"",@"SHT_CUDA_CALLGRAPH"
	.align	4
	.sectionentsize	8
	.align		4
        /*0000*/ 	.word	0x00000000
	.align		4
        /*0004*/ 	.word	0xffffffff
	.align		4
        /*0008*/ 	.word	0x00000000
	.align		4
        /*000c*/ 	.word	0xfffffffe
	.align		4
        /*0010*/ 	.word	0x00000000
	.align		4
        /*0014*/ 	.word	0xfffffffd
	.align		4
        /*0018*/ 	.word	0x00000000
	.align		4
        /*001c*/ 	.word	0xfffffffc


//--------------------- .text._Z9vectorAddP4vec3S0_S0_ --------------------------
	.section	.text._Z9vectorAddP4vec3S0_S0_,"ax",@progbits
	.align	128
        .global         _Z9vectorAddP4vec3S0_S0_
        .type           _Z9vectorAddP4vec3S0_S0_,@function
        .size           _Z9vectorAddP4vec3S0_S0_,(.L_x_1 - _Z9vectorAddP4vec3S0_S0_)
        .other          _Z9vectorAddP4vec3S0_S0_,@"STO_CUDA_ENTRY STV_DEFAULT"
_Z9vectorAddP4vec3S0_S0_:
.text._Z9vectorAddP4vec3S0_S0_:
[----:B------:R-:W-:Y:S08]  /*0000*/  LDC R1, c[0x0][0x37c] ;  /* 0x0000df00ff017b82 */ /* 0x000ff00000000800 */
[----:B------:R-:W0:Y:S01]  /*0010*/  LDC.64 R2, c[0x0][0x380] ;  /* 0x0000e000ff027b82 */ /* 0x000e220000000a00 */
[----:B------:R-:W0:Y:S07]  /*0020*/  LDCU.64 UR4, c[0x0][0x358] ;  /* 0x00006b00ff0477ac */ /* 0x000e2e0008000a00 */
[----:B------:R-:W1:Y:S01]  /*0030*/  LDC.64 R4, c[0x0][0x388] ;  /* 0x0000e200ff047b82 */ /* 0x000e620000000a00 */
[----:B0-----:R-:W2:Y:S04]  /*0040*/  LDG.E R0, desc[UR4][R2.64] ;  /* 0x0000000402007981 */ /* 0x001ea8000c1e1900 */
[----:B-1----:R-:W2:Y:S03]  /*0050*/  LDG.E R9, desc[UR4][R4.64] ;  /* 0x0000000404097981 */ /* 0x002ea6000c1e1900 */
[----:B------:R-:W0:Y:S01]  /*0060*/  LDC.64 R6, c[0x0][0x390] ;  /* 0x0000e400ff067b82 */ /* 0x000e220000000a00 */
[----:B--2---:R-:W-:-:S05]  /*0070*/  FADD R9, R0, R9 ;  /* 0x0000000900097221 */ /* 0x004fca0000000000 */
[----:B0-----:R-:W-:Y:S04]  /*0080*/  STG.E desc[UR4][R6.64], R9 ;  /* 0x0000000906007986 */ /* 0x001fe8000c101904 */
[----:B------:R-:W2:Y:S04]  /*0090*/  LDG.E R0, desc[UR4][R2.64+0x4] ;  /* 0x0000040402007981 */ /* 0x000ea8000c1e1900 */
[----:B------:R-:W2:Y:S02]  /*00a0*/  LDG.E R11, desc[UR4][R4.64+0x4] ;  /* 0x00000404040b7981 */ /* 0x000ea4000c1e1900 */
[----:B--2---:R-:W-:-:S05]  /*00b0*/  FADD R11, R0, R11 ;  /* 0x0000000b000b7221 */ /* 0x004fca0000000000 */
[----:B------:R-:W-:Y:S04]  /*00c0*/  STG.E desc[UR4][R6.64+0x4], R11 ;  /* 0x0000040b06007986 */ /* 0x000fe8000c101904 */
[----:B------:R-:W2:Y:S04]  /*00d0*/  LDG.E R0, desc[UR4][R2.64+0x8] ;  /* 0x0000080402007981 */ /* 0x000ea8000c1e1900 */
[----:B------:R-:W2:Y:S02]  /*00e0*/  LDG.E R13, desc[UR4][R4.64+0x8] ;  /* 0x00000804040d7981 */ /* 0x000ea4000c1e1900 */
[----:B--2---:R-:W-:-:S05]  /*00f0*/  FADD R13, R0, R13 ;  /* 0x0000000d000d7221 */ /* 0x004fca0000000000 */
[----:B------:R-:W-:Y:S01]  /*0100*/  STG.E desc[UR4][R6.64+0x8], R13 ;  /* 0x0000080d06007986 */ /* 0x000fe2000c101904 */
[----:B------:R-:W-:Y:S05]  /*0110*/  EXIT ;  /* 0x000000000000794d */ /* 0x000fea0003800000 */
.L_x_0:
[----:B------:R-:W-:-:S00]  /*0120*/  BRA `(.L_x_0) ;  /* 0xfffffffc00fc7947 */ /* 0x000fc0000383ffff */
[----:B------:R-:W-:-:S00]  /*0130*/  NOP ;  /* 0x0000000000007918 */ /* 0x000fc00000000000 */
        /* <DEDUP_REMOVED lines=12> */
.L_x_1:


//--------------------- .nv.shared.reserved.0     --------------------------
	.section	.nv.shared.reserved.0,"aw",@nobits
	.weak		__nv_reservedSMEM_offset_0_alias
	.size		__nv_reservedSMEM_offset_0_alias, 0, 64
	.other		__nv_reservedSMEM_offset_0_alias,@"STO_CUDA_RESERVED_SHARED STV_DEFAULT"
__nv_reservedSMEM_offset_0_alias:
	.zero		0
	.zero		64


//--------------------- .nv.constant0._Z9vectorAddP4vec3S0_S0_ --------------------------
	.section	.nv.constant0._Z9vectorAddP4vec3S0_S0_,"a",@progbits
	.sectionflags	@""
	.align	4
.nv.constant0._Z9vectorAddP4vec3S0_S0_:
	.zero		920


//--------------------- SYMBOLS --------------------------

	.type		.nv.reservedSmem.offset0,@object
	.size		.nv.reservedSmem.offset0,0x4
